//
// Generated by NVIDIA NVVM Compiler
//
// Compiler Build ID: CL-36424714
// Cuda compilation tools, release 13.0, V13.0.88
// Based on NVVM 20.0.0
//

.version 9.0
.target sm_100
.address_size 64

	// .globl	_Z3SumPiPx

.visible .entry _Z3SumPiPx(
	.param .u64 .ptr .align 1 _Z3SumPiPx_param_0,
	.param .u64 .ptr .align 1 _Z3SumPiPx_param_1
)
{
	.reg .b32 	%r<11>;
	.reg .b64 	%rd<10>;

	ld.param.u64 	%rd1, [_Z3SumPiPx_param_0];
	ld.param.u64 	%rd2, [_Z3SumPiPx_param_1];
	cvta.to.global.u64 	%rd3, %rd2;
	cvta.to.global.u64 	%rd4, %rd1;
	mov.u32 	%r1, %ctaid.y;
	mov.u32 	%r2, %ntid.y;
	mov.u32 	%r3, %tid.y;
	mad.lo.s32 	%r4, %r1, %r2, %r3;
	mov.u32 	%r5, %ctaid.x;
	mov.u32 	%r6, %ntid.x;
	mov.u32 	%r7, %tid.x;
	mad.lo.s32 	%r8, %r5, %r6, %r7;
	shl.b32 	%r9, %r4, 8;
	add.s32 	%r10, %r9, %r8;
	mul.wide.s32 	%rd5, %r10, 4;
	add.s64 	%rd6, %rd4, %rd5;
	ld.global.s32 	%rd7, [%rd6];
	ld.global.u64 	%rd8, [%rd3];
	add.s64 	%rd9, %rd8, %rd7;
	st.global.u64 	[%rd3], %rd9;
	ret;

}


// ===== COMPILED SASS (sm_100) =====

	.target	sm_100

	.elftype	@"ET_EXEC"


//--------------------- .note.nv.tkinfo           --------------------------
	.section	.note.nv.tkinfo,"",@"SHT_NOTE"
	.sectionflags	@"SHF_NOTE_NV_TKINFO"
	.tkinfo
        /*0018*/ 	.word	0x00000002
        /*0030*/ 	.string	""
        /*0030*/ 	.string	"ptxas"
        /*0030*/ 	.string	"Cuda compilation tools, release 13.0, V13.0.88"
        /*0030*/ 	.string	"Build cuda_13.0.r13.0/compiler.36424714_0"
        /*0030*/ 	.string	"-arch sm_100 -m 64 "



//--------------------- .note.nv.cuinfo           --------------------------
	.section	.note.nv.cuinfo,"",@"SHT_NOTE"
	.sectionflags	@"SHF_NOTE_NV_CUINFO"
        /*0018*/ 	.short	0x0002
        /*001a*/ 	.short	0x0064
        /*001c*/ 	.short	0x0082
	.zero		2


//--------------------- .nv.info                  --------------------------
	.section	.nv.info,"",@"SHT_CUDA_INFO"
	.align	4


	//----- nvinfo : EIATTR_REGCOUNT
	.align		4
        /*0000*/ 	.byte	0x04, 0x2f
        /*0002*/ 	.short	(.L_1 - .L_0)
	.align		4
.L_0:
        /*0004*/ 	.word	index@(_Z3SumPiPx)
        /*0008*/ 	.word	0x0000000c


	//----- nvinfo : EIATTR_FRAME_SIZE
	.align		4
.L_1:
        /*000c*/ 	.byte	0x04, 0x11
        /*000e*/ 	.short	(.L_3 - .L_2)
	.align		4
.L_2:
        /*0010*/ 	.word	index@(_Z3SumPiPx)
        /*0014*/ 	.word	0x00000000


	//----- nvinfo : EIATTR_MIN_STACK_SIZE
	.align		4
.L_3:
        /*0018*/ 	.byte	0x04, 0x12
        /*001a*/ 	.short	(.L_5 - .L_4)
	.align		4
.L_4:
        /*001c*/ 	.word	index@(_Z3SumPiPx)
        /*0020*/ 	.word	0x00000000
.L_5:


//--------------------- .nv.compat                --------------------------
	.section	.nv.compat,"",@"SHT_CUDA_COMPAT_INFO"
	.align	4
        /*0000*/ 	.byte	0x02, 0x09, 0x00, 0x00, 0x02, 0x02, 0x01, 0x00, 0x02, 0x05, 0x05, 0x00, 0x03, 0x07, 0x01, 0x01
        /*0010*/ 	.byte	0x02, 0x03, 0x00, 0x00, 0x02, 0x06, 0x01, 0x00, 0x04, 0x0b, 0x08, 0x00, 0x09, 0x00, 0x00, 0x00
        /*0020*/ 	.byte	0x00, 0x00, 0x00, 0x00


//--------------------- .nv.info._Z3SumPiPx       --------------------------
	.section	.nv.info._Z3SumPiPx,"",@"SHT_CUDA_INFO"
	.sectionflags	@""
	.align	4


	//----- nvinfo : EIATTR_CUDA_API_VERSION
	.align		4
        /*0000*/ 	.byte	0x04, 0x37
        /*0002*/ 	.short	(.L_7 - .L_6)
.L_6:
        /*0004*/ 	.word	0x00000082


	//----- nvinfo : EIATTR_KPARAM_INFO
	.align		4
.L_7:
        /*0008*/ 	.byte	0x04, 0x17
        /*000a*/ 	.short	(.L_9 - .L_8)
.L_8:
        /*000c*/ 	.word	0x00000000
        /*0010*/ 	.short	0x0001
        /*0012*/ 	.short	0x0008
        /*0014*/ 	.byte	0x00, 0xf5, 0x21, 0x00


	//----- nvinfo : EIATTR_KPARAM_INFO
	.align		4
.L_9:
        /*0018*/ 	.byte	0x04, 0x17
        /*001a*/ 	.short	(.L_11 - .L_10)
.L_10:
        /*001c*/ 	.word	0x00000000
        /*0020*/ 	.short	0x0000
        /*0022*/ 	.short	0x0000
        /*0024*/ 	.byte	0x00, 0xf5, 0x21, 0x00


	//----- nvinfo : EIATTR_SPARSE_MMA_MASK
	.align		4
.L_11:
        /*0028*/ 	.byte	0x03, 0x50
        /*002a*/ 	.short	0x0000


	//----- nvinfo : EIATTR_MAXREG_COUNT
	.align		4
        /*002c*/ 	.byte	0x03, 0x1b
        /*002e*/ 	.short	0x00ff


	//----- nvinfo : EIATTR_MERCURY_ISA_VERSION
	.align		4
        /*0030*/ 	.byte	0x03, 0x5f
        /*0032*/ 	.short	0x0101


	//----- nvinfo : EIATTR_VRC_CTA_INIT_COUNT
	.align		4
        /*0034*/ 	.byte	0x02, 0x4a
	.zero		1
	.zero		1


	//----- nvinfo : EIATTR_EXIT_INSTR_OFFSETS
	.align		4
        /*0038*/ 	.byte	0x04, 0x1c
        /*003a*/ 	.short	(.L_13 - .L_12)


	//   ....[0]....
.L_12:
        /*003c*/ 	.word	0x00000130


	//----- nvinfo : EIATTR_CBANK_PARAM_SIZE
	.align		4
.L_13:
        /*0040*/ 	.byte	0x03, 0x19
        /*0042*/ 	.short	0x0010


	//----- nvinfo : EIATTR_PARAM_CBANK
	.align		4
        /*0044*/ 	.byte	0x04, 0x0a
        /*0046*/ 	.short	(.L_15 - .L_14)
	.align		4
.L_14:
        /*0048*/ 	.word	index@(.nv.constant0._Z3SumPiPx)
        /*004c*/ 	.short	0x0380
        /*004e*/ 	.short	0x0010


	//----- nvinfo : EIATTR_SW_WAR
	.align		4
.L_15:
        /*0050*/ 	.byte	0x04, 0x36
        /*0052*/ 	.short	(.L_17 - .L_16)
.L_16:
        /*0054*/ 	.word	0x00000008
.L_17:


//--------------------- .nv.callgraph             --------------------------
	.section	.nv.callgraph,"",@"SHT_CUDA_CALLGRAPH"
	.align	4
	.sectionentsize	8
	.align		4
        /*0000*/ 	.word	0x00000000
	.align		4
        /*0004*/ 	.word	0xffffffff
	.align		4
        /*0008*/ 	.word	0x00000000
	.align		4
        /*000c*/ 	.word	0xfffffffe
	.align		4
        /*0010*/ 	.word	0x00000000
	.align		4
        /*0014*/ 	.word	0xfffffffd
	.align		4
        /*0018*/ 	.word	0x00000000
	.align		4
        /*001c*/ 	.word	0xfffffffc


//--------------------- .text._Z3SumPiPx          --------------------------
	.section	.text._Z3SumPiPx,"ax",@progbits
	.align	128
        .global         _Z3SumPiPx
        .type           _Z3SumPiPx,@function
        .size           _Z3SumPiPx,(.L_x_1 - _Z3SumPiPx)
        .other          _Z3SumPiPx,@"STO_CUDA_ENTRY STV_DEFAULT"
_Z3SumPiPx:
.text._Z3SumPiPx:
[----:B------:R-:W-:Y:S01]  /*0000*/  LDC R1, c[0x0][0x37c] ;  /* 0x0000df00ff017b82 */ /* 0x000fe20000000800 */
[----:B------:R-:W0:Y:S07]  /*0010*/  S2R R7, SR_TID.Y ;  /* 0x0000000000077919 */ /* 0x000e2e0000002200 */
[----:B------:R-:W0:Y:S01]  /*0020*/  S2UR UR6, SR_CTAID.Y ;  /* 0x00000000000679c3 */ /* 0x000e220000002600 */
[----:B------:R-:W1:Y:S01]  /*0030*/  LDCU.64 UR4, c[0x0][0x358] ;  /* 0x00006b00ff0477ac */ /* 0x000e620008000a00 */
[----:B------:R-:W2:Y:S06]  /*0040*/  S2R R9, SR_TID.X ;  /* 0x0000000000097919 */ /* 0x000eac0000002100 */
[----:B------:R-:W0:Y:S08]  /*0050*/  LDC R0, c[0x0][0x364] ;  /* 0x0000d900ff007b82 */ /* 0x000e300000000800 */
[----:B------:R-:W2:Y:S08]  /*0060*/  S2UR UR7, SR_CTAID.X ;  /* 0x00000000000779c3 */ /* 0x000eb00000002500 */
[----:B------:R-:W2:Y:S08]  /*0070*/  LDC R6, c[0x0][0x360] ;  /* 0x0000d800ff067b82 */ /* 0x000eb00000000800 */
[----:B------:R-:W3:Y:S01]  /*0080*/  LDC.64 R2, c[0x0][0x380] ;  /* 0x0000e000ff027b82 */ /* 0x000ee20000000a00 */
[----:B0-----:R-:W-:-:S07]  /*0090*/  IMAD R0, R0, UR6, R7 ;  /* 0x0000000600007c24 */ /* 0x001fce000f8e0207 */
[----:B------:R-:W1:Y:S01]  /*00a0*/  LDC.64 R4, c[0x0][0x388] ;  /* 0x0000e200ff047b82 */ /* 0x000e620000000a00 */
[----:B--2---:R-:W-:-:S05]  /*00b0*/  IMAD R7, R6, UR7, R9 ;  /* 0x0000000706077c24 */ /* 0x004fca000f8e0209 */
[----:B------:R-:W-:-:S05]  /*00c0*/  LEA R7, R0, R7, 0x8 ;  /* 0x0000000700077211 */ /* 0x000fca00078e40ff */
[----:B---3--:R-:W-:Y:S02]  /*00d0*/  IMAD.WIDE R2, R7, 0x4, R2 ;  /* 0x0000000407027825 */ /* 0x008fe400078e0202 */
[----:B-1----:R-:W2:Y:S04]  /*00e0*/  LDG.E.64 R6, desc[UR4][R4.64] ;  /* 0x0000000404067981 */ /* 0x002ea8000c1e1b00 */
[----:B------:R-:W2:Y:S02]  /*00f0*/  LDG.E R3, desc[UR4][R2.64] ;  /* 0x0000000402037981 */ /* 0x000ea4000c1e1900 */
[----:B--2---:R-:W-:-:S04]  /*0100*/  IADD3 R6, P0, PT, R3, R6, RZ ;  /* 0x0000000603067210 */ /* 0x004fc80007f1e0ff */
[----:B------:R-:W-:-:S05]  /*0110*/  LEA.HI.X.SX32 R7, R3, R7, 0x1, P0 ;  /* 0x0000000703077211 */ /* 0x000fca00000f0eff */
[----:B------:R-:W-:Y:S01]  /*0120*/  STG.E.64 desc[UR4][R4.64], R6 ;  /* 0x0000000604007986 */ /* 0x000fe2000c101b04 */
[----:B------:R-:W-:Y:S05]  /*0130*/  EXIT ;  /* 0x000000000000794d */ /* 0x000fea0003800000 */
.L_x_0:
[----:B------:R-:W-:-:S00]  /*0140*/  BRA `(.L_x_0) ;  /* 0xfffffffc00fc7947 */ /* 0x000fc0000383ffff */
[----:B------:R-:W-:-:S00]  /*0150*/  NOP ;  /* 0x0000000000007918 */ /* 0x000fc00000000000 */
        /* <DEDUP_REMOVED lines=10> */
.L_x_1:


//--------------------- .nv.shared.reserved.0     --------------------------
	.section	.nv.shared.reserved.0,"aw",@nobits
	.weak		__nv_reservedSMEM_offset_0_alias
	.size		__nv_reservedSMEM_offset_0_alias, 0, 64
	.other		__nv_reservedSMEM_offset_0_alias,@"STO_CUDA_RESERVED_SHARED STV_DEFAULT"
__nv_reservedSMEM_offset_0_alias:
	.zero		0
	.zero		64


//--------------------- .nv.constant0._Z3SumPiPx  --------------------------
	.section	.nv.constant0._Z3SumPiPx,"a",@progbits
	.sectionflags	@""
	.align	4
.nv.constant0._Z3SumPiPx:
	.zero		912


//--------------------- SYMBOLS --------------------------

	.type		.nv.reservedSmem.offset0,@object
	.size		.nv.reservedSmem.offset0,0x4
